	.headerflags	@"EF_CUDA_TEXMODE_UNIFIED EF_CUDA_64BIT_ADDRESS EF_CUDA_ACCELERATORS EF_CUDA_SM90 EF_CUDA_VIRTUAL_SM(EF_CUDA_SM90)"
	.elftype	@"ET_EXEC"


//--------------------- .nv.info                  --------------------------
	.section	.nv.info,"",@"SHT_CUDA_INFO"
	.align	4


	//----- nvinfo : EIATTR_REGCOUNT
	.align		4
        /*0000*/ 	.byte	0x04, 0x2f
        /*0002*/ 	.short	(.L_1 - .L_0)
	.align		4
.L_0:
        /*0004*/ 	.word	index@(triton_poi_fused_convolution_4)
        /*0008*/ 	.word	0x0000001a


	//----- nvinfo : EIATTR_MIN_STACK_SIZE
	.align		4
.L_1:
        /*000c*/ 	.byte	0x04, 0x12
        /*000e*/ 	.short	(.L_3 - .L_2)
	.align		4
.L_2:
        /*0010*/ 	.word	index@(triton_poi_fused_convolution_4)
        /*0014*/ 	.word	0x00000000


	//----- nvinfo : EIATTR_FRAME_SIZE
	.align		4
.L_3:
        /*0018*/ 	.byte	0x04, 0x11
        /*001a*/ 	.short	(.L_5 - .L_4)
	.align		4
.L_4:
        /*001c*/ 	.word	index@(triton_poi_fused_convolution_4)
        /*0020*/ 	.word	0x00000000


	//----- nvinfo : EIATTR_MIN_STACK_SIZE
	.align		4
.L_5:
        /*0024*/ 	.byte	0x04, 0x12
        /*0026*/ 	.short	(.L_7 - .L_6)
	.align		4
.L_6:
        /*0028*/ 	.word	index@(triton_poi_fused_convolution_4)
        /*002c*/ 	.word	0x00000000
.L_7:


//--------------------- .nv.info.triton_poi_fused_convolution_4 --------------------------
	.section	.nv.info.triton_poi_fused_convolution_4,"",@"SHT_CUDA_INFO"
	.sectionflags	@""
	.align	4


	//----- nvinfo : EIATTR_CUDA_API_VERSION
	.align		4
        /*0000*/ 	.byte	0x04, 0x37
        /*0002*/ 	.short	(.L_9 - .L_8)
.L_8:
        /*0004*/ 	.word	0x0000007c


	//----- nvinfo : EIATTR_KPARAM_INFO
	.align		4
.L_9:
        /*0008*/ 	.byte	0x04, 0x17
        /*000a*/ 	.short	(.L_11 - .L_10)
.L_10:
        /*000c*/ 	.word	0x00000000
        /*0010*/ 	.short	0x0002
        /*0012*/ 	.short	0x0010
        /*0014*/ 	.byte	0x00, 0xf0, 0x11, 0x00


	//----- nvinfo : EIATTR_KPARAM_INFO
	.align		4
.L_11:
        /*0018*/ 	.byte	0x04, 0x17
        /*001a*/ 	.short	(.L_13 - .L_12)
.L_12:
        /*001c*/ 	.word	0x00000000
        /*0020*/ 	.short	0x0001
        /*0022*/ 	.short	0x0008
        /*0024*/ 	.byte	0x00, 0xf4, 0x21, 0x00


	//----- nvinfo : EIATTR_KPARAM_INFO
	.align		4
.L_13:
        /*0028*/ 	.byte	0x04, 0x17
        /*002a*/ 	.short	(.L_15 - .L_14)
.L_14:
        /*002c*/ 	.word	0x00000000
        /*0030*/ 	.short	0x0000
        /*0032*/ 	.short	0x0000
        /*0034*/ 	.byte	0x00, 0xf4, 0x21, 0x00


	//----- nvinfo : EIATTR_SPARSE_MMA_MASK
	.align		4
.L_15:
        /*0038*/ 	.byte	0x03, 0x50
        /*003a*/ 	.short	0x0000


	//----- nvinfo : EIATTR_MAXREG_COUNT
	.align		4
        /*003c*/ 	.byte	0x03, 0x1b
        /*003e*/ 	.short	0x00ff


	//----- nvinfo : EIATTR_EXIT_INSTR_OFFSETS
	.align		4
        /*0040*/ 	.byte	0x04, 0x1c
        /*0042*/ 	.short	(.L_17 - .L_16)


	//   ....[0]....
.L_16:
        /*0044*/ 	.word	0x00000230


	//----- nvinfo : EIATTR_REQNTID
	.align		4
.L_17:
        /*0048*/ 	.byte	0x04, 0x10
        /*004a*/ 	.short	(.L_19 - .L_18)
.L_18:
        /*004c*/ 	.word	0x00000080
        /*0050*/ 	.word	0x00000001
        /*0054*/ 	.word	0x00000001


	//----- nvinfo : EIATTR_CBANK_PARAM_SIZE
	.align		4
.L_19:
        /*0058*/ 	.byte	0x03, 0x19
        /*005a*/ 	.short	0x0014


	//----- nvinfo : EIATTR_PARAM_CBANK
	.align		4
        /*005c*/ 	.byte	0x04, 0x0a
        /*005e*/ 	.short	(.L_21 - .L_20)
	.align		4
.L_20:
        /*0060*/ 	.word	index@(.nv.constant0.triton_poi_fused_convolution_4)
        /*0064*/ 	.short	0x0210
        /*0066*/ 	.short	0x0014


	//----- nvinfo : EIATTR_SW_WAR
	.align		4
.L_21:
        /*0068*/ 	.byte	0x04, 0x36
        /*006a*/ 	.short	(.L_23 - .L_22)
.L_22:
        /*006c*/ 	.word	0x00000008
.L_23:


//--------------------- .nv.callgraph             --------------------------
	.section	.nv.callgraph,"",@"SHT_CUDA_CALLGRAPH"
	.align	4
	.sectionentsize	8
	.align		4
        /*0000*/ 	.word	0x00000000
	.align		4
        /*0004*/ 	.word	0xffffffff
	.align		4
        /*0008*/ 	.word	0x00000000
	.align		4
        /*000c*/ 	.word	0xfffffffe
	.align		4
        /*0010*/ 	.word	0x00000000
	.align		4
        /*0014*/ 	.word	0xfffffffd
	.align		4
        /*0018*/ 	.word	0x00000000
	.align		4
        /*001c*/ 	.word	0xfffffffc


//--------------------- .text.triton_poi_fused_convolution_4 --------------------------
	.section	.text.triton_poi_fused_convolution_4,"ax",@progbits
	.align	128
        .global         triton_poi_fused_convolution_4
        .type           triton_poi_fused_convolution_4,@function
        .size           triton_poi_fused_convolution_4,(.L_x_1 - triton_poi_fused_convolution_4)
        .other          triton_poi_fused_convolution_4,@"STO_CUDA_ENTRY STV_DEFAULT"
triton_poi_fused_convolution_4:
.text.triton_poi_fused_convolution_4:
[----:B------:R-:W-:Y:S01]  /*0000*/  LDC R1, c[0x0][0x28] ;  /* 0x00000a00ff017b82 */ /* 0x000fe20000000800 */
[----:B------:R-:W1:Y:S07]  /*0010*/  S2R R0, SR_TID.X ;  /* 0x0000000000007919 */ /* 0x000e6e0000002100 */
[----:B------:R-:W2:Y:S01]  /*0020*/  LDC.64 R2, c[0x0][0x218] ;  /* 0x00008600ff027b82 */ /* 0x000ea20000000a00 */
[----:B------:R-:W-:Y:S01]  /*0030*/  ULDC.64 UR4, c[0x0][0x208] ;  /* 0x0000820000047ab9 */ /* 0x000fe20000000a00 */
[----:B------:R-:W3:Y:S06]  /*0040*/  S2R R5, SR_CTAID.X ;  /* 0x0000000000057919 */ /* 0x000eec0000002500 */
[----:B------:R-:W4:Y:S01]  /*0050*/  LDC.64 R8, c[0x0][0x210] ;  /* 0x00008400ff087b82 */ /* 0x000f220000000a00 */
[----:B-1----:R-:W-:-:S04]  /*0060*/  SHF.L.U32 R0, R0, 0x2, RZ ;  /* 0x0000000200007819 */ /* 0x002fc800000006ff */
[----:B------:R-:W-:-:S04]  /*0070*/  LOP3.LUT R0, R0, 0x1fc, RZ, 0xc0, !PT ;  /* 0x000001fc00007812 */ /* 0x000fc800078ec0ff */
[----:B---3--:R-:W-:-:S04]  /*0080*/  LEA R5, R5, R0, 0xa ;  /* 0x0000000005057211 */ /* 0x008fc800078e50ff */
[----:B------:R-:W-:Y:S01]  /*0090*/  IADD3 R0, R5, 0x200, RZ ;  /* 0x0000020005007810 */ /* 0x000fe20007ffe0ff */
[----:B------:R-:W-:-:S04]  /*00a0*/  IMAD.HI R4, R5, 0x2aaaaaab, RZ ;  /* 0x2aaaaaab05047827 */ /* 0x000fc800078e02ff */
[----:B------:R-:W-:Y:S01]  /*00b0*/  IMAD.HI R6, R0, 0x2aaaaaab, RZ ;  /* 0x2aaaaaab00067827 */ /* 0x000fe200078e02ff */
[----:B------:R-:W-:-:S03]  /*00c0*/  SHF.R.U32.HI R7, RZ, 0x1f, R4 ;  /* 0x0000001fff077819 */ /* 0x000fc60000011604 */
[----:B----4-:R-:W-:Y:S01]  /*00d0*/  IMAD.WIDE R8, R5, 0x4, R8 ;  /* 0x0000000405087825 */ /* 0x010fe200078e0208 */
[----:B------:R-:W-:Y:S02]  /*00e0*/  SHF.R.U32.HI R11, RZ, 0x1f, R6 ;  /* 0x0000001fff0b7819 */ /* 0x000fe40000011606 */
[----:B------:R-:W-:Y:S02]  /*00f0*/  LEA.HI R4, R4, R7, RZ, 0x1e ;  /* 0x0000000704047211 */ /* 0x000fe400078ff0ff */
[----:B------:R-:W-:-:S03]  /*0100*/  LEA.HI R7, R6, R11, RZ, 0x1e ;  /* 0x0000000b06077211 */ /* 0x000fc600078ff0ff */
[----:B------:R-:W-:Y:S02]  /*0110*/  IMAD R11, R4, -0x18, R5 ;  /* 0xffffffe8040b7824 */ /* 0x000fe400078e0205 */
[----:B------:R-:W-:Y:S02]  /*0120*/  IMAD R13, R7, -0x18, R0 ;  /* 0xffffffe8070d7824 */ /* 0x000fe400078e0200 */
[--C-:B--2---:R-:W-:Y:S01]  /*0130*/  IMAD.WIDE R10, R11, 0x4, R2.reuse ;  /* 0x000000040b0a7825 */ /* 0x104fe200078e0202 */
[----:B------:R-:W2:Y:S03]  /*0140*/  LDG.E.128 R4, desc[UR4][R8.64] ;  /* 0x0000000408047981 */ /* 0x000ea6000c1e1d00 */
[----:B------:R-:W-:Y:S01]  /*0150*/  IMAD.WIDE R2, R13, 0x4, R2 ;  /* 0x000000040d027825 */ /* 0x000fe200078e0202 */
[----:B------:R-:W2:Y:S04]  /*0160*/  LDG.E.EL.128 R16, desc[UR4][R10.64] ;  /* 0x000000040a107981 */ /* 0x000ea8000c2e1d00 */
[----:B------:R-:W3:Y:S04]  /*0170*/  LDG.E.128 R12, desc[UR4][R8.64+0x800] ;  /* 0x00080004080c7981 */ /* 0x000ee8000c1e1d00 */
[----:B------:R-:W3:Y:S01]  /*0180*/  LDG.E.EL.128 R20, desc[UR4][R2.64] ;  /* 0x0000000402147981 */ /* 0x000ee2000c2e1d00 */
[----:B--2---:R-:W-:Y:S01]  /*0190*/  FADD R4, R4, R16 ;  /* 0x0000001004047221 */ /* 0x004fe20000000000 */
[----:B------:R-:W-:Y:S01]  /*01a0*/  FADD R5, R5, R17 ;  /* 0x0000001105057221 */ /* 0x000fe20000000000 */
[----:B------:R-:W-:Y:S01]  /*01b0*/  FADD R6, R6, R18 ;  /* 0x0000001206067221 */ /* 0x000fe20000000000 */
[----:B------:R-:W-:Y:S01]  /*01c0*/  FADD R7, R7, R19 ;  /* 0x0000001307077221 */ /* 0x000fe20000000000 */
[----:B---3--:R-:W-:Y:S01]  /*01d0*/  FADD R12, R12, R20 ;  /* 0x000000140c0c7221 */ /* 0x008fe20000000000 */
[----:B------:R-:W-:Y:S01]  /*01e0*/  FADD R13, R13, R21 ;  /* 0x000000150d0d7221 */ /* 0x000fe20000000000 */
[----:B------:R-:W-:Y:S01]  /*01f0*/  FADD R14, R14, R22 ;  /* 0x000000160e0e7221 */ /* 0x000fe20000000000 */
[----:B------:R-:W-:Y:S01]  /*0200*/  FADD R15, R15, R23 ;  /* 0x000000170f0f7221 */ /* 0x000fe20000000000 */
[----:B------:R-:W-:Y:S04]  /*0210*/  STG.E.128 desc[UR4][R8.64], R4 ;  /* 0x0000000408007986 */ /* 0x000fe8000c101d04 */
[----:B------:R-:W-:Y:S01]  /*0220*/  STG.E.128 desc[UR4][R8.64+0x800], R12 ;  /* 0x0008000c08007986 */ /* 0x000fe2000c101d04 */
[----:B------:R-:W-:Y:S05]  /*0230*/  EXIT ;  /* 0x000000000000794d */ /* 0x000fea0003800000 */
.L_x_0:
[----:B------:R-:W-:-:S00]  /*0240*/  BRA `(.L_x_0) ;  /* 0xfffffffc00fc7947 */ /* 0x000fc0000383ffff */
[----:B------:R-:W-:-:S00]  /*0250*/  NOP ;  /* 0x0000000000007918 */ /* 0x000fc00000000000 */
        /* <DEDUP_REMOVED lines=10> */
.L_x_1:


//--------------------- .nv.constant0.triton_poi_fused_convolution_4 --------------------------
	.section	.nv.constant0.triton_poi_fused_convolution_4,"a",@progbits
	.sectionflags	@""
	.align	4
.nv.constant0.triton_poi_fused_convolution_4:
	.zero		548
